	.headerflags	@"EF_CUDA_TEXMODE_UNIFIED EF_CUDA_64BIT_ADDRESS EF_CUDA_SM86 EF_CUDA_VIRTUAL_SM(EF_CUDA_SM86)"
	.elftype	@"ET_EXEC"


//--------------------- .nv.info                  --------------------------
	.section	.nv.info,"",@"SHT_CUDA_INFO"
	.align	4


	//----- nvinfo : EIATTR_REGCOUNT
	.align		4
        /*0000*/ 	.byte	0x04, 0x2f
        /*0002*/ 	.short	(.L_5 - .L_4)
	.align		4
.L_4:
        /*0004*/ 	.word	index@(triton__0d1d2d3d4d5d6de7de)
        /*0008*/ 	.word	0x00000028


	//----- nvinfo : EIATTR_MAX_STACK_SIZE
	.align		4
.L_5:
        /*000c*/ 	.byte	0x04, 0x23
        /*000e*/ 	.short	(.L_7 - .L_6)
	.align		4
.L_6:
        /*0010*/ 	.word	index@(triton__0d1d2d3d4d5d6de7de)
        /*0014*/ 	.word	0x00000000


	//----- nvinfo : EIATTR_MIN_STACK_SIZE
	.align		4
.L_7:
        /*0018*/ 	.byte	0x04, 0x12
        /*001a*/ 	.short	(.L_9 - .L_8)
	.align		4
.L_8:
        /*001c*/ 	.word	index@(triton__0d1d2d3d4d5d6de7de)
        /*0020*/ 	.word	0x00000000


	//----- nvinfo : EIATTR_FRAME_SIZE
	.align		4
.L_9:
        /*0024*/ 	.byte	0x04, 0x11
        /*0026*/ 	.short	(.L_11 - .L_10)
	.align		4
.L_10:
        /*0028*/ 	.word	index@(triton__0d1d2d3d4d5d6de7de)
        /*002c*/ 	.word	0x00000000
.L_11:


//--------------------- .nv.info.triton__0d1d2d3d4d5d6de7de --------------------------
	.section	.nv.info.triton__0d1d2d3d4d5d6de7de,"",@"SHT_CUDA_INFO"
	.align	4


	//----- nvinfo : EIATTR_CUDA_API_VERSION
	.align		4
        /*0000*/ 	.byte	0x04, 0x37
        /*0002*/ 	.short	(.L_13 - .L_12)
.L_12:
        /*0004*/ 	.word	0x0000007b


	//----- nvinfo : EIATTR_SW2861232_WAR
	.align		4
.L_13:
        /*0008*/ 	.byte	0x01, 0x35
	.zero		2


	//----- nvinfo : EIATTR_PARAM_CBANK
	.align		4
        /*000c*/ 	.byte	0x04, 0x0a
        /*000e*/ 	.short	(.L_15 - .L_14)
	.align		4
.L_14:
        /*0010*/ 	.word	index@(.nv.constant0.triton__0d1d2d3d4d5d6de7de)
        /*0014*/ 	.short	0x0160
        /*0016*/ 	.short	0x0038


	//----- nvinfo : EIATTR_CBANK_PARAM_SIZE
	.align		4
.L_15:
        /*0018*/ 	.byte	0x03, 0x19
        /*001a*/ 	.short	0x0038


	//----- nvinfo : EIATTR_KPARAM_INFO
	.align		4
        /*001c*/ 	.byte	0x04, 0x17
        /*001e*/ 	.short	(.L_17 - .L_16)
.L_16:
        /*0020*/ 	.word	0x00000000
        /*0024*/ 	.short	0x0007
        /*0026*/ 	.short	0x0034
        /*0028*/ 	.byte	0x00, 0xf0, 0x11, 0x00


	//----- nvinfo : EIATTR_KPARAM_INFO
	.align		4
.L_17:
        /*002c*/ 	.byte	0x04, 0x17
        /*002e*/ 	.short	(.L_19 - .L_18)
.L_18:
        /*0030*/ 	.word	0x00000000
        /*0034*/ 	.short	0x0006
        /*0036*/ 	.short	0x0030
        /*0038*/ 	.byte	0x00, 0xf0, 0x11, 0x00


	//----- nvinfo : EIATTR_KPARAM_INFO
	.align		4
.L_19:
        /*003c*/ 	.byte	0x04, 0x17
        /*003e*/ 	.short	(.L_21 - .L_20)
.L_20:
        /*0040*/ 	.word	0x00000000
        /*0044*/ 	.short	0x0005
        /*0046*/ 	.short	0x0028
        /*0048*/ 	.byte	0x00, 0xf0, 0x21, 0x00


	//----- nvinfo : EIATTR_KPARAM_INFO
	.align		4
.L_21:
        /*004c*/ 	.byte	0x04, 0x17
        /*004e*/ 	.short	(.L_23 - .L_22)
.L_22:
        /*0050*/ 	.word	0x00000000
        /*0054*/ 	.short	0x0004
        /*0056*/ 	.short	0x0020
        /*0058*/ 	.byte	0x00, 0xf0, 0x21, 0x00


	//----- nvinfo : EIATTR_KPARAM_INFO
	.align		4
.L_23:
        /*005c*/ 	.byte	0x04, 0x17
        /*005e*/ 	.short	(.L_25 - .L_24)
.L_24:
        /*0060*/ 	.word	0x00000000
        /*0064*/ 	.short	0x0003
        /*0066*/ 	.short	0x0018
        /*0068*/ 	.byte	0x00, 0xf0, 0x21, 0x00


	//----- nvinfo : EIATTR_KPARAM_INFO
	.align		4
.L_25:
        /*006c*/ 	.byte	0x04, 0x17
        /*006e*/ 	.short	(.L_27 - .L_26)
.L_26:
        /*0070*/ 	.word	0x00000000
        /*0074*/ 	.short	0x0002
        /*0076*/ 	.short	0x0010
        /*0078*/ 	.byte	0x00, 0xf0, 0x21, 0x00


	//----- nvinfo : EIATTR_KPARAM_INFO
	.align		4
.L_27:
        /*007c*/ 	.byte	0x04, 0x17
        /*007e*/ 	.short	(.L_29 - .L_28)
.L_28:
        /*0080*/ 	.word	0x00000000
        /*0084*/ 	.short	0x0001
        /*0086*/ 	.short	0x0008
        /*0088*/ 	.byte	0x00, 0xf0, 0x21, 0x00


	//----- nvinfo : EIATTR_KPARAM_INFO
	.align		4
.L_29:
        /*008c*/ 	.byte	0x04, 0x17
        /*008e*/ 	.short	(.L_31 - .L_30)
.L_30:
        /*0090*/ 	.word	0x00000000
        /*0094*/ 	.short	0x0000
        /*0096*/ 	.short	0x0000
        /*0098*/ 	.byte	0x00, 0xf0, 0x21, 0x00


	//----- nvinfo : EIATTR_MAXREG_COUNT
	.align		4
.L_31:
        /*009c*/ 	.byte	0x03, 0x1b
        /*009e*/ 	.short	0x00ff


	//----- nvinfo : EIATTR_EXTERNS
	.align		4
        /*00a0*/ 	.byte	0x04, 0x0f
        /*00a2*/ 	.short	(.L_33 - .L_32)


	//   ....[0]....
	.align		4
.L_32:
        /*00a4*/ 	.word	index@(__assertfail)


	//----- nvinfo : EIATTR_COOP_GROUP_MASK_REGIDS
	.align		4
.L_33:
        /*00a8*/ 	.byte	0x04, 0x29
        /*00aa*/ 	.short	(.L_35 - .L_34)


	//   ....[0]....
.L_34:
        /*00ac*/ 	.word	0xffffffff


	//   ....[1]....
        /*00b0*/ 	.word	0xffffffff


	//   ....[2]....
        /*00b4*/ 	.word	0xffffffff


	//   ....[3]....
        /*00b8*/ 	.word	0xffffffff


	//   ....[4]....
        /*00bc*/ 	.word	0xffffffff


	//   ....[5]....
        /*00c0*/ 	.word	0xffffffff


	//   ....[6]....
        /*00c4*/ 	.word	0xffffffff


	//   ....[7]....
        /*00c8*/ 	.word	0xffffffff


	//----- nvinfo : EIATTR_COOP_GROUP_INSTR_OFFSETS
	.align		4
.L_35:
        /*00cc*/ 	.byte	0x04, 0x28
        /*00ce*/ 	.short	(.L_37 - .L_36)


	//   ....[0]....
.L_36:
        /*00d0*/ 	.word	0x000009e0


	//   ....[1]....
        /*00d4*/ 	.word	0x00000a30


	//   ....[2]....
        /*00d8*/ 	.word	0x00000a60


	//   ....[3]....
        /*00dc*/ 	.word	0x00000a90


	//   ....[4]....
        /*00e0*/ 	.word	0x00000b00


	//   ....[5]....
        /*00e4*/ 	.word	0x00000b90


	//   ....[6]....
        /*00e8*/ 	.word	0x00000bc0


	//   ....[7]....
        /*00ec*/ 	.word	0x00000be0


	//----- nvinfo : EIATTR_EXIT_INSTR_OFFSETS
	.align		4
.L_37:
        /*00f0*/ 	.byte	0x04, 0x1c
        /*00f2*/ 	.short	(.L_39 - .L_38)


	//   ....[0]....
.L_38:
        /*00f4*/ 	.word	0x00001480


	//   ....[1]....
        /*00f8*/ 	.word	0x000014b0


	//----- nvinfo : EIATTR_MAX_THREADS
	.align		4
.L_39:
        /*00fc*/ 	.byte	0x04, 0x05
        /*00fe*/ 	.short	(.L_41 - .L_40)
.L_40:
        /*0100*/ 	.word	0x00000100
        /*0104*/ 	.word	0x00000001
        /*0108*/ 	.word	0x00000001


	//----- nvinfo : EIATTR_CRS_STACK_SIZE
	.align		4
.L_41:
        /*010c*/ 	.byte	0x04, 0x1e
        /*010e*/ 	.short	(.L_43 - .L_42)
.L_42:
        /*0110*/ 	.word	0x00000000
.L_43:


//--------------------- .nv.rel.action            --------------------------
	.section	.nv.rel.action,"",@"SHT_CUDA_RELOCINFO"
	.align	8
	.sectionentsize	8
        /*0000*/ 	.byte	0x73, 0x00, 0x00, 0x00, 0x00, 0x00, 0x00, 0x00, 0x00, 0x00, 0x00, 0x11, 0x25, 0x00, 0x05, 0x36


//--------------------- .nv.constant0.triton__0d1d2d3d4d5d6de7de --------------------------
	.section	.nv.constant0.triton__0d1d2d3d4d5d6de7de,"a",@progbits
	.align	4
.nv.constant0.triton__0d1d2d3d4d5d6de7de:
	.zero		408


//--------------------- .text.triton__0d1d2d3d4d5d6de7de --------------------------
	.section	.text.triton__0d1d2d3d4d5d6de7de,"ax",@progbits
	.sectionflags	@"SHF_BARRIERS=1"
	.sectioninfo	@"SHI_REGISTERS=40"
	.align	128
        .global         triton__0d1d2d3d4d5d6de7de
        .type           triton__0d1d2d3d4d5d6de7de,@function
        .size           triton__0d1d2d3d4d5d6de7de,(.L_x_3 - triton__0d1d2d3d4d5d6de7de)
        .other          triton__0d1d2d3d4d5d6de7de,@"STO_CUDA_ENTRY STV_DEFAULT"
triton__0d1d2d3d4d5d6de7de:
.text.triton__0d1d2d3d4d5d6de7de:
[----:B------:R-:W-:-:S02]  /*0000*/  MOV R1, c[0x0][0x28] ;  /* 0x00000a0000017a02 */ /* 0x000fc40000000f00 */
[----:B------:R-:W0:Y:S01]  /*0010*/  S2R R0, SR_CTAID.X ;  /* 0x0000000000007919 */ /* 0x000e220000002500 */
[----:B------:R-:W-:Y:S01]  /*0020*/  MOV R2, 0x8 ;  /* 0x0000000800027802 */ /* 0x000fe20000000f00 */
[----:B------:R-:W-:-:S04]  /*0030*/  ULDC.64 UR36, c[0x0][0x118] ;  /* 0x0000460000247ab9 */ /* 0x000fc80000000a00 */
[----:B0-----:R-:W-:-:S06]  /*0040*/  IMAD.WIDE R2, R0, R2, c[0x0][0x168] ;  /* 0x00005a0000027625 */ /* 0x001fcc00078e0202 */
[----:B------:R-:W2:Y:S01]  /*0050*/  LDG.E.EL.64 R2, [R2.64] ;  /* 0x0000002402027981 */ /* 0x000ea2000c2e1b00 */
[----:B------:R-:W-:Y:S01]  /*0060*/  MOV R17, 0x2400 ;  /* 0x0000240000117802 */ /* 0x000fe20000000f00 */
[----:B------:R-:W-:Y:S01]  /*0070*/  UMOV UR42, 32@lo(assertMessage_0) ;  /* 0x00000000002a7882 */ /* 0x000fe20000000000 */
[----:B------:R-:W-:Y:S01]  /*0080*/  IMAD R29, R0, 0x900, RZ ;  /* 0x00000900001d7824 */ /* 0x000fe200078e02ff */
[----:B------:R-:W0:Y:S01]  /*0090*/  S2R R4, SR_TID.X ;  /* 0x0000000000047919 */ /* 0x000e220000002100 */
[----:B------:R-:W-:Y:S02]  /*00a0*/  UMOV UR43, 32@hi(assertMessage_0) ;  /* 0x00000000002b7882 */ /* 0x000fe40000000000 */
[----:B------:R-:W-:Y:S02]  /*00b0*/  UMOV UR40, 32@lo(assertFile_0) ;  /* 0x0000000000287882 */ /* 0x000fe40000000000 */
[----:B------:R-:W-:Y:S02]  /*00c0*/  UMOV UR41, 32@hi(assertFile_0) ;  /* 0x0000000000297882 */ /* 0x000fe40000000000 */
[----:B------:R-:W-:-:S02]  /*00d0*/  UMOV UR38, 32@lo(assertFunc_0) ;  /* 0x0000000000267882 */ /* 0x000fc40000000000 */
[----:B------:R-:W-:Y:S01]  /*00e0*/  UMOV UR39, 32@hi(assertFunc_0) ;  /* 0x0000000000277882 */ /* 0x000fe20000000000 */
[----:B0-----:R-:W-:-:S04]  /*00f0*/  LOP3.LUT R37, R4, 0xff, RZ, 0xc0, !PT ;  /* 0x000000ff04257812 */ /* 0x001fc800078ec0ff */
[C---:B------:R-:W-:Y:S02]  /*0100*/  SHF.L.U32 R31, R37.reuse, 0x3, RZ ;  /* 0x00000003251f7819 */ /* 0x040fe400000006ff */
[C---:B------:R-:W-:Y:S02]  /*0110*/  SHF.L.U32 R28, R37.reuse, 0x2, RZ ;  /* 0x00000002251c7819 */ /* 0x040fe400000006ff */
[----:B------:R-:W-:Y:S02]  /*0120*/  SHF.L.U32 R30, R37, 0x5, RZ ;  /* 0x00000005251e7819 */ /* 0x000fe400000006ff */
[----:B--2---:R-:W-:Y:S02]  /*0130*/  IADD3 R5, P1, R2, 0x46600, RZ ;  /* 0x0004660002057810 */ /* 0x004fe40007f3e0ff */
[----:B------:R-:W-:Y:S02]  /*0140*/  ISETP.GE.AND P0, PT, R3, RZ, PT ;  /* 0x000000ff0300720c */ /* 0x000fe40003f06270 */
[----:B------:R-:W-:-:S02]  /*0150*/  IADD3.X R7, RZ, R3, RZ, P1, !PT ;  /* 0x00000003ff077210 */ /* 0x000fc40000ffe4ff */
[----:B------:R-:W-:Y:S02]  /*0160*/  SEL R16, R5, R2, !P0 ;  /* 0x0000000205107207 */ /* 0x000fe40004000000 */
[----:B------:R-:W-:Y:S02]  /*0170*/  SEL R18, R7, R3, !P0 ;  /* 0x0000000307127207 */ /* 0x000fe40004000000 */
[C---:B------:R-:W-:Y:S01]  /*0180*/  ISETP.GE.U32.AND P0, PT, R16.reuse, 0x46600, PT ;  /* 0x000466001000780c */ /* 0x040fe20003f06070 */
[----:B------:R-:W-:-:S03]  /*0190*/  IMAD.WIDE.U32 R16, R16, R17, c[0x0][0x170] ;  /* 0x00005c0010107625 */ /* 0x000fc600078e0011 */
[C---:B------:R-:W-:Y:S01]  /*01a0*/  ISETP.GE.U32.AND.EX P2, PT, R18.reuse, RZ, PT, P0 ;  /* 0x000000ff1200720c */ /* 0x040fe20003f46100 */
[----:B------:R-:W-:-:S03]  /*01b0*/  IMAD R18, R18, 0x2400, RZ ;  /* 0x0000240012127824 */ /* 0x000fc600078e02ff */
[----:B------:R-:W-:-:S09]  /*01c0*/  P2R R2, PR, RZ, 0x4 ;  /* 0x00000004ff027803 */ /* 0x000fd20000000000 */
[----:B------:R-:W-:Y:S05]  /*01d0*/  @!P2 BRA `(.L_x_0) ;  /* 0x000000c00000a947 */ /* 0x000fea0003800000 */
[----:B------:R-:W-:Y:S02]  /*01e0*/  MOV R4, UR42 ;  /* 0x0000002a00047c02 */ /* 0x000fe40008000f00 */
[----:B------:R-:W-:Y:S02]  /*01f0*/  MOV R5, UR43 ;  /* 0x0000002b00057c02 */ /* 0x000fe40008000f00 */
[----:B------:R-:W-:Y:S02]  /*0200*/  MOV R6, UR40 ;  /* 0x0000002800067c02 */ /* 0x000fe40008000f00 */
[----:B------:R-:W-:Y:S02]  /*0210*/  MOV R7, UR41 ;  /* 0x0000002900077c02 */ /* 0x000fe40008000f00 */
[----:B------:R-:W-:Y:S02]  /*0220*/  MOV R8, 0x373 ;  /* 0x0000037300087802 */ /* 0x000fe40000000f00 */
[----:B------:R-:W-:-:S02]  /*0230*/  MOV R10, UR38 ;  /* 0x00000026000a7c02 */ /* 0x000fc40008000f00 */
[----:B------:R-:W-:Y:S02]  /*0240*/  MOV R11, UR39 ;  /* 0x00000027000b7c02 */ /* 0x000fe40008000f00 */
[----:B------:R-:W-:Y:S02]  /*0250*/  MOV R12, 0x1 ;  /* 0x00000001000c7802 */ /* 0x000fe40000000f00 */
[----:B------:R-:W-:-:S02]  /*0260*/  MOV R13, RZ ;  /* 0x000000ff000d7202 */ /* 0x000fc40000000f00 */
[----:B------:R-:W-:Y:S02]  /*0270*/  MOV R20, 32@lo((triton__0d1d2d3d4d5d6de7de + .L_x_0@srel)) ;  /* 0x0000000000147802 */ /* 0x000fe40000000f00 */
[----:B------:R-:W-:-:S04]  /*0280*/  MOV R21, 32@hi((triton__0d1d2d3d4d5d6de7de + .L_x_0@srel)) ;  /* 0x0000000000157802 */ /* 0x000fc80000000f00 */
[----:B------:R-:W-:Y:S05]  /*0290*/  CALL.ABS.NOINC `(__assertfail) ;  /* 0x0000000000007943 */ /* 0x000fea0003c00000 */
.L_x_0:
[----:B------:R-:W-:Y:S02]  /*02a0*/  SHF.L.U32 R36, R31, 0x2, RZ ;  /* 0x000000021f247819 */ /* 0x000fe400000006ff */
[----:B------:R-:W-:Y:S02]  /*02b0*/  ISETP.NE.AND P6, PT, R2, RZ, PT ;  /* 0x000000ff0200720c */ /* 0x000fe40003fc5270 */
[----:B------:R-:W-:-:S04]  /*02c0*/  IADD3 R22, P0, R36, R16, RZ ;  /* 0x0000001024167210 */ /* 0x000fc80007f1e0ff */
[----:B------:R-:W-:-:S05]  /*02d0*/  IADD3.X R23, R17, R18, RZ, P0, !PT ;  /* 0x0000001211177210 */ /* 0x000fca00007fe4ff */
[----:B------:R-:W2:Y:S04]  /*02e0*/  LDG.E.EF.128 R16, [R22.64+0x10] ;  /* 0x0000102416107981 */ /* 0x000ea8000c0e1d00 */
[----:B------:R-:W3:Y:S01]  /*02f0*/  LDG.E.EF.128 R24, [R22.64] ;  /* 0x0000002416187981 */ /* 0x000ee2000c0e1d00 */
[----:B------:R-:W-:Y:S01]  /*0300*/  WARPSYNC 0xffffffff ;  /* 0xffffffff00007948 */ /* 0x000fe20003800000 */
[----:B------:R-:W-:Y:S02]  /*0310*/  LEA R12, R37, R29, 0x2 ;  /* 0x0000001d250c7211 */ /* 0x000fe400078e10ff */
[----:B------:R-:W-:Y:S06]  /*0320*/  BAR.SYNC 0x0 ;  /* 0x0000000000007b1d */ /* 0x000fec0000000000 */
[----:B------:R-:W-:-:S02]  /*0330*/  MOV R15, 0x4 ;  /* 0x00000004000f7802 */ /* 0x000fc40000000f00 */
[----:B------:R-:W-:Y:S02]  /*0340*/  IADD3 R14, R29, 0x400, R28 ;  /* 0x000004001d0e7810 */ /* 0x000fe40007ffe01c */
[----:B------:R-:W-:Y:S01]  /*0350*/  IADD3 R28, R28, 0x800, RZ ;  /* 0x000008001c1c7810 */ /* 0x000fe20007ffe0ff */
[----:B------:R-:W-:Y:S01]  /*0360*/  IMAD.WIDE R12, R12, R15, c[0x0][0x180] ;  /* 0x000060000c0c7625 */ /* 0x000fe200078e020f */
[----:B------:R-:W-:-:S03]  /*0370*/  LOP3.LUT R2, R31, 0x800, RZ, 0xfc, !PT ;  /* 0x000008001f027812 */ /* 0x000fc600078efcff */
[----:B------:R-:W-:Y:S01]  /*0380*/  IMAD.WIDE R14, R14, R15, c[0x0][0x180] ;  /* 0x000060000e0e7625 */ /* 0x000fe200078e020f */
[----:B--2---:R-:W-:Y:S04]  /*0390*/  STS.128 [R30+0x10], R16 ;  /* 0x000010101e007388 */ /* 0x004fe80000000c00 */
[----:B---3--:R-:W-:Y:S04]  /*03a0*/  STS.128 [R30], R24 ;  /* 0x000000181e007388 */ /* 0x008fe80000000c00 */
[----:B------:R-:W-:Y:S06]  /*03b0*/  BAR.SYNC 0x0 ;  /* 0x0000000000007b1d */ /* 0x000fec0000000000 */
[----:B------:R-:W0:Y:S04]  /*03c0*/  LDS.128 R4, [R37.X16] ;  /* 0x0000000025047984 */ /* 0x000e28000000cc00 */
[----:B------:R-:W1:Y:S01]  /*03d0*/  LDS.128 R8, [R37.X16+0x1000] ;  /* 0x0010000025087984 */ /* 0x000e62000000cc00 */
[----:B------:R-:W-:-:S03]  /*03e0*/  LOP3.LUT R30, R31, 0x804, RZ, 0xfc, !PT ;  /* 0x000008041f1e7812 */ /* 0x000fc600078efcff */
[----:B0-----:R0:W-:Y:S04]  /*03f0*/  STG.E.128 [R12.64], R4 ;  /* 0x000000040c007986 */ /* 0x0011e8000c101d24 */
[----:B-1----:R0:W-:Y:S01]  /*0400*/  STG.E.128 [R14.64], R8 ;  /* 0x000000080e007986 */ /* 0x0021e2000c101d24 */
[----:B------:R-:W-:Y:S05]  /*0410*/  @!P6 BRA `(.L_x_1) ;  /* 0x000000c00000e947 */ /* 0x000fea0003800000 */
[----:B0-----:R-:W-:Y:S02]  /*0420*/  MOV R4, UR42 ;  /* 0x0000002a00047c02 */ /* 0x001fe40008000f00 */
[----:B------:R-:W-:Y:S02]  /*0430*/  MOV R5, UR43 ;  /* 0x0000002b00057c02 */ /* 0x000fe40008000f00 */
[----:B------:R-:W-:Y:S02]  /*0440*/  MOV R6, UR40 ;  /* 0x0000002800067c02 */ /* 0x000fe40008000f00 */
[----:B------:R-:W-:-:S02]  /*0450*/  MOV R7, UR41 ;  /* 0x0000002900077c02 */ /* 0x000fc40008000f00 */
[----:B------:R-:W-:Y:S02]  /*0460*/  MOV R8, 0x373 ;  /* 0x0000037300087802 */ /* 0x000fe40000000f00 */
[----:B------:R-:W-:Y:S02]  /*0470*/  MOV R10, UR38 ;  /* 0x00000026000a7c02 */ /* 0x000fe40008000f00 */
[----:B------:R-:W-:Y:S02]  /*0480*/  MOV R11, UR39 ;  /* 0x00000027000b7c02 */ /* 0x000fe40008000f00 */
[----:B------:R-:W-:Y:S02]  /*0490*/  MOV R12, 0x1 ;  /* 0x00000001000c7802 */ /* 0x000fe40000000f00 */
[----:B------:R-:W-:-:S02]  /*04a0*/  MOV R13, RZ ;  /* 0x000000ff000d7202 */ /* 0x000fc40000000f00 */
[----:B------:R-:W-:Y:S02]  /*04b0*/  MOV R20, 32@lo((triton__0d1d2d3d4d5d6de7de + .L_x_1@srel)) ;  /* 0x0000000000147802 */ /* 0x000fe40000000f00 */
[----:B------:R-:W-:-:S04]  /*04c0*/  MOV R21, 32@hi((triton__0d1d2d3d4d5d6de7de + .L_x_1@srel)) ;  /* 0x0000000000157802 */ /* 0x000fc80000000f00 */
[----:B------:R-:W-:Y:S05]  /*04d0*/  CALL.ABS.NOINC `(__assertfail) ;  /* 0x0000000000007943 */ /* 0x000fea0003c00000 */
.L_x_1:
[----:B------:R-:W-:Y:S01]  /*04e0*/  ISETP.GE.U32.AND P1, PT, R2, 0x900, PT ;  /* 0x000009000200780c */ /* 0x000fe20003f26070 */
[----:B0-----:R-:W-:Y:S01]  /*04f0*/  CS2R R4, SRZ ;  /* 0x0000000000047805 */ /* 0x001fe2000001ff00 */
[----:B------:R-:W-:Y:S01]  /*0500*/  CS2R R6, SRZ ;  /* 0x0000000000067805 */ /* 0x000fe2000001ff00 */
[----:B------:R-:W-:-:S10]  /*0510*/  ULDC.64 UR4, c[0x0][0x118] ;  /* 0x0000460000047ab9 */ /* 0x000fd40000000a00 */
[----:B------:R-:W2:Y:S01]  /*0520*/  @!P1 LDG.E.EF.128 R4, [R22.64+0x2000] ;  /* 0x0020000416049981 */ /* 0x000ea2000c0e1d00 */
[----:B------:R-:W-:Y:S01]  /*0530*/  CS2R R8, SRZ ;  /* 0x0000000000087805 */ /* 0x000fe2000001ff00 */
[----:B------:R-:W-:-:S06]  /*0540*/  CS2R R10, SRZ ;  /* 0x00000000000a7805 */ /* 0x000fcc000001ff00 */
[----:B------:R-:W3:Y:S01]  /*0550*/  @!P1 LDG.E.EF.128 R8, [R22.64+0x2010] ;  /* 0x0020100416089981 */ /* 0x000ee2000c0e1d00 */
[----:B------:R-:W-:Y:S01]  /*0560*/  FMUL R25, R25, 48 ;  /* 0x4240000019197820 */ /* 0x000fe20000400000 */
[----:B------:R-:W-:Y:S01]  /*0570*/  FMUL R24, R24, 48 ;  /* 0x4240000018187820 */ /* 0x000fe20000400000 */
[----:B------:R-:W-:Y:S01]  /*0580*/  FMUL R26, R26, 48 ;  /* 0x424000001a1a7820 */ /* 0x000fe20000400000 */
[----:B------:R-:W-:Y:S01]  /*0590*/  FMUL R27, R27, 48 ;  /* 0x424000001b1b7820 */ /* 0x000fe20000400000 */
[----:B------:R-:W-:Y:S01]  /*05a0*/  FMUL R25, R25, R25 ;  /* 0x0000001919197220 */ /* 0x000fe20000400000 */
[----:B------:R-:W-:Y:S01]  /*05b0*/  FMUL R24, R24, R24 ;  /* 0x0000001818187220 */ /* 0x000fe20000400000 */
[----:B------:R-:W-:Y:S01]  /*05c0*/  FMUL R26, R26, R26 ;  /* 0x0000001a1a1a7220 */ /* 0x000fe20000400000 */
[----:B------:R-:W-:Y:S01]  /*05d0*/  FMUL R27, R27, R27 ;  /* 0x0000001b1b1b7220 */ /* 0x000fe20000400000 */
[----:B------:R-:W-:Y:S01]  /*05e0*/  FMUL R16, R16, 48 ;  /* 0x4240000010107820 */ /* 0x000fe20000400000 */
[----:B------:R-:W-:Y:S01]  /*05f0*/  FMUL R17, R17, 48 ;  /* 0x4240000011117820 */ /* 0x000fe20000400000 */
[----:B------:R-:W-:Y:S01]  /*0600*/  FMUL R18, R18, 48 ;  /* 0x4240000012127820 */ /* 0x000fe20000400000 */
[----:B------:R-:W-:Y:S01]  /*0610*/  FMUL R19, R19, 48 ;  /* 0x4240000013137820 */ /* 0x000fe20000400000 */
[----:B------:R-:W-:Y:S01]  /*0620*/  FMUL R16, R16, R16 ;  /* 0x0000001010107220 */ /* 0x000fe20000400000 */
[----:B------:R-:W-:Y:S01]  /*0630*/  WARPSYNC 0xffffffff ;  /* 0xffffffff00007948 */ /* 0x000fe20003800000 */
[----:B------:R-:W0:Y:S01]  /*0640*/  S2R R20, SR_TID.X ;  /* 0x0000000000147919 */ /* 0x000e220000002100 */
[----:B------:R-:W-:Y:S01]  /*0650*/  FMUL R19, R19, R19 ;  /* 0x0000001313137220 */ /* 0x000fe20000400000 */
[----:B------:R-:W-:Y:S01]  /*0660*/  ISETP.GE.U32.AND P2, PT, R28, 0x900, PT ;  /* 0x000009001c00780c */ /* 0x000fe20003f46070 */
[----:B------:R-:W-:Y:S01]  /*0670*/  ULDC.64 UR4, c[0x0][0x118] ;  /* 0x0000460000047ab9 */ /* 0x000fe20000000a00 */
[----:B0-----:R-:W-:Y:S01]  /*0680*/  LOP3.LUT P0, RZ, R20, 0x1f, RZ, 0xc0, !PT ;  /* 0x0000001f14ff7812 */ /* 0x001fe2000780c0ff */
[----:B------:R-:W-:Y:S06]  /*0690*/  BAR.SYNC 0x0 ;  /* 0x0000000000007b1d */ /* 0x000fec0000000000 */
[----:B--2---:R-:W-:-:S02]  /*06a0*/  SEL R5, R5, RZ, !P1 ;  /* 0x000000ff05057207 */ /* 0x004fc40004800000 */
[----:B------:R-:W-:Y:S02]  /*06b0*/  SEL R4, R4, RZ, !P1 ;  /* 0x000000ff04047207 */ /* 0x000fe40004800000 */
[----:B------:R-:W-:Y:S01]  /*06c0*/  SEL R6, R6, RZ, !P1 ;  /* 0x000000ff06067207 */ /* 0x000fe20004800000 */
[----:B------:R-:W-:Y:S01]  /*06d0*/  FMUL R0, R5, 48 ;  /* 0x4240000005007820 */ /* 0x000fe20000400000 */
[----:B------:R-:W-:Y:S01]  /*06e0*/  SEL R7, R7, RZ, !P1 ;  /* 0x000000ff07077207 */ /* 0x000fe20004800000 */
[----:B------:R-:W-:Y:S01]  /*06f0*/  FMUL R12, R4, 48 ;  /* 0x42400000040c7820 */ /* 0x000fe20000400000 */
[----:B---3--:R-:W-:Y:S01]  /*0700*/  SEL R8, R8, RZ, !P1 ;  /* 0x000000ff08087207 */ /* 0x008fe20004800000 */
[----:B------:R-:W-:Y:S01]  /*0710*/  FMUL R0, R0, R0 ;  /* 0x0000000000007220 */ /* 0x000fe20000400000 */
[----:B------:R-:W-:Y:S01]  /*0720*/  SEL R9, R9, RZ, !P1 ;  /* 0x000000ff09097207 */ /* 0x000fe20004800000 */
[----:B------:R-:W-:Y:S01]  /*0730*/  FMUL R13, R12, R12 ;  /* 0x0000000c0c0d7220 */ /* 0x000fe20000400000 */
[----:B------:R-:W-:Y:S01]  /*0740*/  FMUL R12, R6, 48 ;  /* 0x42400000060c7820 */ /* 0x000fe20000400000 */
[----:B------:R-:W-:-:S02]  /*0750*/  SEL R10, R10, RZ, !P1 ;  /* 0x000000ff0a0a7207 */ /* 0x000fc40004800000 */
[----:B------:R-:W-:Y:S01]  /*0760*/  FSEL R0, R0, -RZ, !P1 ;  /* 0x800000ff00007208 */ /* 0x000fe20004800000 */
[----:B------:R-:W-:Y:S01]  /*0770*/  FMUL R12, R12, R12 ;  /* 0x0000000c0c0c7220 */ /* 0x000fe20000400000 */
[----:B------:R-:W-:Y:S01]  /*0780*/  FSEL R13, R13, -RZ, !P1 ;  /* 0x800000ff0d0d7208 */ /* 0x000fe20004800000 */
[----:B------:R-:W-:Y:S01]  /*0790*/  FMUL R14, R10, 48 ;  /* 0x424000000a0e7820 */ /* 0x000fe20000400000 */
[----:B------:R-:W-:Y:S01]  /*07a0*/  SEL R11, R11, RZ, !P1 ;  /* 0x000000ff0b0b7207 */ /* 0x000fe20004800000 */
[----:B------:R-:W-:Y:S01]  /*07b0*/  FADD R25, R0, R25 ;  /* 0x0000001900197221 */ /* 0x000fe20000000000 */
[----:B------:R-:W-:Y:S01]  /*07c0*/  FMUL R0, R7, 48 ;  /* 0x4240000007007820 */ /* 0x000fe20000400000 */
[----:B------:R-:W-:Y:S01]  /*07d0*/  FADD R24, R13, R24 ;  /* 0x000000180d187221 */ /* 0x000fe20000000000 */
[----:B------:R-:W-:Y:S01]  /*07e0*/  FSEL R13, R12, -RZ, !P1 ;  /* 0x800000ff0c0d7208 */ /* 0x000fe20004800000 */
[----:B------:R-:W-:Y:S01]  /*07f0*/  FMUL R14, R14, R14 ;  /* 0x0000000e0e0e7220 */ /* 0x000fe20000400000 */
[----:B------:R-:W-:Y:S01]  /*0800*/  FMUL R12, R0, R0 ;  /* 0x00000000000c7220 */ /* 0x000fe20000400000 */
[----:B------:R-:W-:-:S02]  /*0810*/  FMUL R0, R8, 48 ;  /* 0x4240000008007820 */ /* 0x000fc40000400000 */
[----:B------:R-:W-:Y:S01]  /*0820*/  FADD R26, R13, R26 ;  /* 0x0000001a0d1a7221 */ /* 0x000fe20000000000 */
[----:B------:R-:W-:Y:S01]  /*0830*/  FADD R13, R25, R24 ;  /* 0x00000018190d7221 */ /* 0x000fe20000000000 */
[----:B------:R-:W-:Y:S01]  /*0840*/  FSEL R12, R12, -RZ, !P1 ;  /* 0x800000ff0c0c7208 */ /* 0x000fe20004800000 */
[----:B------:R-:W-:Y:S01]  /*0850*/  FMUL R0, R0, R0 ;  /* 0x0000000000007220 */ /* 0x000fe20000400000 */
[----:B------:R-:W-:-:S03]  /*0860*/  FSEL R14, R14, -RZ, !P1 ;  /* 0x800000ff0e0e7208 */ /* 0x000fc60004800000 */
[----:B------:R-:W-:Y:S01]  /*0870*/  FADD R27, R12, R27 ;  /* 0x0000001b0c1b7221 */ /* 0x000fe20000000000 */
[----:B------:R-:W-:Y:S01]  /*0880*/  FADD R12, R26, R13 ;  /* 0x0000000d1a0c7221 */ /* 0x000fe20000000000 */
[----:B------:R-:W-:-:S03]  /*0890*/  FSEL R13, R0, -RZ, !P1 ;  /* 0x800000ff000d7208 */ /* 0x000fc60004800000 */
[----:B------:R-:W-:Y:S01]  /*08a0*/  FADD R0, R27, R12 ;  /* 0x0000000c1b007221 */ /* 0x000fe20000000000 */
[----:B------:R-:W-:Y:S01]  /*08b0*/  FMUL R12, R9, 48 ;  /* 0x42400000090c7820 */ /* 0x000fe20000400000 */
[----:B------:R-:W-:Y:S01]  /*08c0*/  FADD R13, R13, R16 ;  /* 0x000000100d0d7221 */ /* 0x000fe20000000000 */
[----:B------:R-:W-:Y:S01]  /*08d0*/  FMUL R16, R17, R17 ;  /* 0x0000001111107220 */ /* 0x000fe20000400000 */
[----:B------:R-:W-:Y:S01]  /*08e0*/  FMUL R17, R18, R18 ;  /* 0x0000001212117220 */ /* 0x000fe20000400000 */
[----:B------:R-:W-:Y:S01]  /*08f0*/  FMUL R15, R12, R12 ;  /* 0x0000000c0c0f7220 */ /* 0x000fe20000400000 */
[----:B------:R-:W-:Y:S01]  /*0900*/  FMUL R12, R11, 48 ;  /* 0x424000000b0c7820 */ /* 0x000fe20000400000 */
[----:B------:R-:W-:Y:S01]  /*0910*/  FADD R0, R13, R0 ;  /* 0x000000000d007221 */ /* 0x000fe20000000000 */
[----:B------:R-:W-:Y:S02]  /*0920*/  FADD R17, R14, R17 ;  /* 0x000000110e117221 */ /* 0x000fe40000000000 */
[----:B------:R-:W-:Y:S01]  /*0930*/  FSEL R15, R15, -RZ, !P1 ;  /* 0x800000ff0f0f7208 */ /* 0x000fe20004800000 */
[----:B------:R-:W-:-:S04]  /*0940*/  FMUL R12, R12, R12 ;  /* 0x0000000c0c0c7220 */ /* 0x000fc80000400000 */
[----:B------:R-:W-:Y:S01]  /*0950*/  FADD R15, R15, R16 ;  /* 0x000000100f0f7221 */ /* 0x000fe20000000000 */
[----:B------:R-:W-:Y:S02]  /*0960*/  FSEL R12, R12, -RZ, !P1 ;  /* 0x800000ff0c0c7208 */ /* 0x000fe40004800000 */
[----:B------:R-:W-:Y:S01]  /*0970*/  SHF.L.U32 R16, R37, 0x5, RZ ;  /* 0x0000000525107819 */ /* 0x000fe200000006ff */
[----:B------:R-:W-:Y:S02]  /*0980*/  FADD R0, R15, R0 ;  /* 0x000000000f007221 */ /* 0x000fe40000000000 */
[----:B------:R-:W-:Y:S02]  /*0990*/  FADD R19, R12, R19 ;  /* 0x000000130c137221 */ /* 0x000fe40000000000 */
[----:B------:R-:W-:Y:S01]  /*09a0*/  FADD R0, R17, R0 ;  /* 0x0000000011007221 */ /* 0x000fe20000000000 */
[----:B------:R-:W-:Y:S03]  /*09b0*/  STS.128 [R16+0x10], R8 ;  /* 0x0000100810007388 */ /* 0x000fe60000000c00 */
[----:B------:R-:W-:Y:S01]  /*09c0*/  FADD R0, R19, R0 ;  /* 0x0000000013007221 */ /* 0x000fe20000000000 */
[----:B------:R-:W-:Y:S04]  /*09d0*/  STS.128 [R16], R4 ;  /* 0x0000000410007388 */ /* 0x000fe80000000c00 */
[----:B------:R-:W0:Y:S04]  /*09e0*/  SHFL.BFLY PT, R13, R0, 0x10, 0x1f ;  /* 0x0e001f00000d7f89 */ /* 0x000e2800000e0000 */
[----:B------:R-:W-:Y:S06]  /*09f0*/  BAR.SYNC 0x0 ;  /* 0x0000000000007b1d */ /* 0x000fec0000000000 */
[----:B------:R-:W-:Y:S01]  /*0a00*/  LDS.128 R4, [R37.X16] ;  /* 0x0000000025047984 */ /* 0x000fe2000000cc00 */
[----:B0-----:R-:W-:Y:S01]  /*0a10*/  FADD R13, R0, R13 ;  /* 0x0000000d000d7221 */ /* 0x001fe20000000000 */
[----:B------:R-:W-:-:S04]  /*0a20*/  MOV R0, 0x4 ;  /* 0x0000000400007802 */ /* 0x000fc80000000f00 */
[----:B------:R-:W0:Y:S02]  /*0a30*/  SHFL.BFLY PT, R12, R13, 0x8, 0x1f ;  /* 0x0d001f000d0c7f89 */ /* 0x000e2400000e0000 */
[----:B0-----:R-:W-:Y:S01]  /*0a40*/  FADD R12, R13, R12 ;  /* 0x0000000c0d0c7221 */ /* 0x001fe20000000000 */
[----:B------:R-:W-:-:S04]  /*0a50*/  IADD3 R13, R29, R28, RZ ;  /* 0x0000001c1d0d7210 */ /* 0x000fc80007ffe0ff */
[----:B------:R-:W0:Y:S02]  /*0a60*/  SHFL.BFLY PT, R15, R12, 0x4, 0x1f ;  /* 0x0c801f000c0f7f89 */ /* 0x000e2400000e0000 */
[----:B0-----:R-:W-:Y:S01]  /*0a70*/  FADD R15, R12, R15 ;  /* 0x0000000f0c0f7221 */ /* 0x001fe20000000000 */
[----:B------:R-:W-:-:S04]  /*0a80*/  IMAD.WIDE R12, R13, R0, c[0x0][0x180] ;  /* 0x000060000d0c7625 */ /* 0x000fc800078e0200 */
[----:B------:R-:W0:Y:S04]  /*0a90*/  SHFL.BFLY PT, R14, R15, 0x2, 0x1f ;  /* 0x0c401f000f0e7f89 */ /* 0x000e2800000e0000 */
[----:B------:R-:W-:Y:S04]  /*0aa0*/  @!P2 STG.E.128 [R12.64], R4 ;  /* 0x000000040c00a986 */ /* 0x000fe8000c101d04 */
[----:B------:R-:W-:Y:S06]  /*0ab0*/  BAR.SYNC 0x0 ;  /* 0x0000000000007b1d */ /* 0x000fec0000000000 */
[----:B------:R-:W-:-:S02]  /*0ac0*/  ISETP.GE.AND P2, PT, R20, 0x8, PT ;  /* 0x000000081400780c */ /* 0x000fc40003f46270 */
[----:B------:R-:W-:Y:S01]  /*0ad0*/  IADD3 R5, R29, 0x4, R31 ;  /* 0x000000041d057810 */ /* 0x000fe20007ffe01f */
[----:B0-----:R-:W-:Y:S01]  /*0ae0*/  FADD R14, R15, R14 ;  /* 0x0000000e0f0e7221 */ /* 0x001fe20000000000 */
[----:B------:R-:W-:-:S04]  /*0af0*/  SHF.R.U32.HI R15, RZ, 0x5, R20 ;  /* 0x00000005ff0f7819 */ /* 0x000fc80000011614 */
[----:B------:R-:W0:Y:S01]  /*0b00*/  SHFL.BFLY PT, R17, R14, 0x1, 0x1f ;  /* 0x0c201f000e117f89 */ /* 0x000e2200000e0000 */
[----:B------:R-:W-:-:S04]  /*0b10*/  SHF.L.U32 R8, R15, 0x2, RZ ;  /* 0x000000020f087819 */ /* 0x000fc800000006ff */
[----:B------:R-:W-:Y:S01]  /*0b20*/  LOP3.LUT R8, R8, 0x1c, RZ, 0xe2, !PT ;  /* 0x0000001c08087812 */ /* 0x000fe200078ee2ff */
[----:B0-----:R-:W-:-:S05]  /*0b30*/  FADD R17, R14, R17 ;  /* 0x000000110e117221 */ /* 0x001fca0000000000 */
[----:B------:R-:W-:Y:S04]  /*0b40*/  @!P0 STS [R8], R17 ;  /* 0x0000001108008388 */ /* 0x000fe80000000800 */
[----:B------:R-:W-:Y:S06]  /*0b50*/  BAR.SYNC 0x0 ;  /* 0x0000000000007b1d */ /* 0x000fec0000000000 */
[----:B------:R-:W0:Y:S01]  /*0b60*/  @!P2 LDS R3, [R20.X4] ;  /* 0x000000001403a984 */ /* 0x000e220000004800 */
[----:B------:R-:W-:-:S04]  /*0b70*/  LOP3.LUT P0, RZ, R20, 0x7, RZ, 0xc0, !PT ;  /* 0x0000000714ff7812 */ /* 0x000fc8000780c0ff */
[----:B------:R-:W-:Y:S01]  /*0b80*/  ISETP.LT.AND P0, PT, R20, 0x8, !P0 ;  /* 0x000000081400780c */ /* 0x000fe20004701270 */
[----:B0-----:R-:W0:Y:S02]  /*0b90*/  SHFL.BFLY PT, R10, R3, 0x4, 0x1f ;  /* 0x0c801f00030a7f89 */ /* 0x001e2400000e0000 */
[----:B0-----:R-:W-:Y:S01]  /*0ba0*/  FADD R10, R3, R10 ;  /* 0x0000000a030a7221 */ /* 0x001fe20000000000 */
[----:B------:R-:W-:-:S04]  /*0bb0*/  MOV R3, 0x39e38e39 ;  /* 0x39e38e3900037802 */ /* 0x000fc80000000f00 */
[----:B------:R-:W0:Y:S02]  /*0bc0*/  SHFL.BFLY PT, R9, R10, 0x2, 0x1f ;  /* 0x0c401f000a097f89 */ /* 0x000e2400000e0000 */
[----:B0-----:R-:W-:-:S05]  /*0bd0*/  FADD R9, R10, R9 ;  /* 0x000000090a097221 */ /* 0x001fca0000000000 */
[----:B------:R-:W0:Y:S02]  /*0be0*/  SHFL.BFLY PT, R4, R9, 0x1, 0x1f ;  /* 0x0c201f0009047f89 */ /* 0x000e2400000e0000 */
[----:B0-----:R-:W-:-:S05]  /*0bf0*/  FADD R4, R9, R4 ;  /* 0x0000000409047221 */ /* 0x001fca0000000000 */
[----:B------:R-:W-:Y:S04]  /*0c00*/  @P0 STS [R20.X4], R4 ;  /* 0x0000000414000388 */ /* 0x000fe80000004800 */
[----:B------:R-:W-:Y:S06]  /*0c10*/  BAR.SYNC 0x0 ;  /* 0x0000000000007b1d */ /* 0x000fec0000000000 */
[----:B------:R-:W0:Y:S04]  /*0c20*/  LDS R22, [RZ] ;  /* 0x00000000ff167984 */ /* 0x000e280000000800 */
[----:B------:R-:W-:Y:S06]  /*0c30*/  BAR.SYNC 0x0 ;  /* 0x0000000000007b1d */ /* 0x000fec0000000000 */
[----:B------:R-:W1:Y:S01]  /*0c40*/  S2R R20, SR_CTAID.X ;  /* 0x0000000000147919 */ /* 0x000e620000002500 */
[----:B------:R-:W-:Y:S01]  /*0c50*/  ISETP.NE.AND P0, PT, R37, RZ, PT ;  /* 0x000000ff2500720c */ /* 0x000fe20003f05270 */
[----:B------:R-:W-:Y:S01]  /*0c60*/  IMAD.WIDE R4, R5, R0, c[0x0][0x180] ;  /* 0x0000600005047625 */ /* 0x000fe200078e0200 */
[----:B------:R-:W-:Y:S01]  /*0c70*/  LEA R14, R37, R29, 0x2 ;  /* 0x0000001d250e7211 */ /* 0x000fe200078e10ff */
[----:B0-----:R-:W-:Y:S04]  /*0c80*/  STS [RZ], R22 ;  /* 0x00000016ff007388 */ /* 0x001fe80000000800 */
[----:B------:R-:W-:Y:S06]  /*0c90*/  BAR.SYNC 0x0 ;  /* 0x0000000000007b1d */ /* 0x000fec0000000000 */
[----:B------:R-:W0:Y:S04]  /*0ca0*/  LDS R6, [RZ] ;  /* 0x00000000ff067984 */ /* 0x000e280000000800 */
[----:B------:R-:W-:Y:S06]  /*0cb0*/  BAR.SYNC 0x0 ;  /* 0x0000000000007b1d */ /* 0x000fec0000000000 */
[----:B-1----:R-:W-:-:S02]  /*0cc0*/  LEA R24, P2, R20, c[0x0][0x160], 0x2 ;  /* 0x0000580014187a11 */ /* 0x002fc400078410ff */
[----:B------:R-:W-:Y:S01]  /*0cd0*/  LEA R37, R37, R14, 0x2 ;  /* 0x0000000e25257211 */ /* 0x000fe200078e10ff */
[----:B0-----:R-:W-:Y:S01]  /*0ce0*/  FFMA R12, R6, R3, 9.9999997473787516356e-06 ;  /* 0x3727c5ac060c7423 */ /* 0x001fe20000000003 */
[----:B------:R-:W-:-:S03]  /*0cf0*/  SHF.R.S32.HI R6, RZ, 0x1f, R20 ;  /* 0x0000001fff067819 */ /* 0x000fc60000011414 */
[----:B------:R-:W0:Y:S01]  /*0d00*/  MUFU.RSQ R23, R12 ;  /* 0x0000000c00177308 */ /* 0x000e220000001400 */
[----:B------:R-:W-:Y:S02]  /*0d10*/  LEA.HI.X R25, R20, c[0x0][0x164], R6, 0x2, P2 ;  /* 0x0000590014197a11 */ /* 0x000fe400010f1406 */
[----:B------:R-:W-:-:S04]  /*0d20*/  IADD3 R20, P2, R36, c[0x0][0x178], RZ ;  /* 0x00005e0024147a10 */ /* 0x000fc80007f5e0ff */
[----:B------:R-:W-:Y:S01]  /*0d30*/  IADD3.X R21, RZ, c[0x0][0x17c], RZ, P2, !PT ;  /* 0x00005f00ff157a10 */ /* 0x000fe200017fe4ff */
[----:B------:R-:W-:Y:S01]  /*0d40*/  IMAD.WIDE R16, R37, R0, c[0x0][0x180] ;  /* 0x0000600025107625 */ /* 0x000fe200078e0200 */
[----:B0-----:R0:W-:Y:S04]  /*0d50*/  @!P0 STG.E [R24.64], R23 ;  /* 0x0000001718008986 */ /* 0x0011e8000c101904 */
[----:B------:R-:W2:Y:S04]  /*0d60*/  LDG.E.EF.128 R4, [R4.64] ;  /* 0x0000000404047981 */ /* 0x000ea8000c0e1d00 */
[----:B------:R-:W3:Y:S04]  /*0d70*/  LDG.E.EL.128 R8, [R20.64+0x10] ;  /* 0x0000100414087981 */ /* 0x000ee8000c2e1d00 */
[----:B------:R-:W4:Y:S04]  /*0d80*/  LDG.E.EF.128 R16, [R16.64] ;  /* 0x0000000410107981 */ /* 0x000f28000c0e1d00 */
[----:B------:R-:W5:Y:S01]  /*0d90*/  LDG.E.EL.128 R12, [R20.64] ;  /* 0x00000004140c7981 */ /* 0x000f62000c2e1d00 */
[----:B------:R-:W-:-:S06]  /*0da0*/  FFMA R3, R22, R3, 9.9999997473787516356e-06 ;  /* 0x3727c5ac16037423 */ /* 0x000fcc0000000003 */
[----:B------:R-:W1:Y:S01]  /*0db0*/  MUFU.RSQ R3, R3 ;  /* 0x0000000300037308 */ /* 0x000e620000001400 */
[----:B------:R-:W-:-:S05]  /*0dc0*/  IADD3 R27, R29, R30, RZ ;  /* 0x0000001e1d1b7210 */ /* 0x000fca0007ffe0ff */
[----:B------:R-:W-:Y:S01]  /*0dd0*/  IMAD.WIDE R26, R27, R0, c[0x0][0x180] ;  /* 0x000060001b1a7625 */ /* 0x000fe200078e0200 */
[----:B--2---:R-:W-:Y:S01]  /*0de0*/  FMUL R22, R4, 48 ;  /* 0x4240000004167820 */ /* 0x004fe20000400000 */
[----:B0-----:R-:W-:Y:S01]  /*0df0*/  FMUL R24, R5, 48 ;  /* 0x4240000005187820 */ /* 0x001fe20000400000 */
[----:B------:R-:W-:Y:S01]  /*0e00*/  FMUL R4, R7, 48 ;  /* 0x4240000007047820 */ /* 0x000fe20000400000 */
[----:B---3--:R-:W-:Y:S01]  /*0e10*/  FADD R23, R8, 1 ;  /* 0x3f80000008177421 */ /* 0x008fe20000000000 */
[----:B------:R-:W-:Y:S01]  /*0e20*/  FADD R8, R9, 1 ;  /* 0x3f80000009087421 */ /* 0x000fe20000000000 */
[----:B------:R-:W-:Y:S01]  /*0e30*/  FADD R9, R10, 1 ;  /* 0x3f8000000a097421 */ /* 0x000fe20000000000 */
[----:B------:R-:W-:Y:S01]  /*0e40*/  FMUL R6, R6, 48 ;  /* 0x4240000006067820 */ /* 0x000fe20000400000 */
[----:B------:R-:W-:Y:S01]  /*0e50*/  FADD R10, R11, 1 ;  /* 0x3f8000000b0a7421 */ /* 0x000fe20000000000 */
[C---:B-1----:R-:W-:Y:S01]  /*0e60*/  FMUL R5, R3.reuse, R24 ;  /* 0x0000001803057220 */ /* 0x042fe20000400000 */
[C---:B------:R-:W-:Y:S01]  /*0e70*/  FMUL R7, R3.reuse, R4 ;  /* 0x0000000403077220 */ /* 0x040fe20000400000 */
[----:B------:R-:W-:Y:S01]  /*0e80*/  FMUL R6, R3, R6 ;  /* 0x0000000603067220 */ /* 0x000fe20000400000 */
[----:B----4-:R-:W-:Y:S01]  /*0e90*/  FMUL R16, R16, 48 ;  /* 0x4240000010107820 */ /* 0x010fe20000400000 */
[----:B------:R-:W-:Y:S01]  /*0ea0*/  FMUL R5, R5, R8 ;  /* 0x0000000805057220 */ /* 0x000fe20000400000 */
[----:B------:R-:W-:Y:S01]  /*0eb0*/  FMUL R7, R7, R10 ;  /* 0x0000000a07077220 */ /* 0x000fe20000400000 */
[----:B------:R-:W-:Y:S01]  /*0ec0*/  FMUL R8, R17, 48 ;  /* 0x4240000011087820 */ /* 0x000fe20000400000 */
[----:B------:R-:W-:Y:S01]  /*0ed0*/  FMUL R18, R18, 48 ;  /* 0x4240000012127820 */ /* 0x000fe20000400000 */
[----:B------:R-:W-:Y:S01]  /*0ee0*/  FMUL R10, R19, 48 ;  /* 0x42400000130a7820 */ /* 0x000fe20000400000 */
[----:B------:R-:W-:Y:S01]  /*0ef0*/  FMUL R22, R3, R22 ;  /* 0x0000001603167220 */ /* 0x000fe20000400000 */
[----:B------:R-:W-:Y:S01]  /*0f00*/  FMUL R6, R6, R9 ;  /* 0x0000000906067220 */ /* 0x000fe20000400000 */
[----:B-----5:R-:W-:Y:S01]  /*0f10*/  FADD R9, R12, 1 ;  /* 0x3f8000000c097421 */ /* 0x020fe20000000000 */
[----:B------:R-:W-:Y:S01]  /*0f20*/  FADD R13, R13, 1 ;  /* 0x3f8000000d0d7421 */ /* 0x000fe20000000000 */
[----:B------:R-:W-:Y:S01]  /*0f30*/  FADD R11, R14, 1 ;  /* 0x3f8000000e0b7421 */ /* 0x000fe20000000000 */
[----:B------:R-:W-:Y:S01]  /*0f40*/  FADD R15, R15, 1 ;  /* 0x3f8000000f0f7421 */ /* 0x000fe20000000000 */
[C---:B------:R-:W-:Y:S01]  /*0f50*/  FMUL R16, R3.reuse, R16 ;  /* 0x0000001003107220 */ /* 0x040fe20000400000 */
[C---:B------:R-:W-:Y:S01]  /*0f60*/  FMUL R8, R3.reuse, R8 ;  /* 0x0000000803087220 */ /* 0x040fe20000400000 */
[C---:B------:R-:W-:Y:S01]  /*0f70*/  FMUL R18, R3.reuse, R18 ;  /* 0x0000001203127220 */ /* 0x040fe20000400000 */
[----:B------:R-:W-:Y:S01]  /*0f80*/  FMUL R10, R3, R10 ;  /* 0x0000000a030a7220 */ /* 0x000fe20000400000 */
[----:B------:R-:W-:Y:S01]  /*0f90*/  FMUL R4, R22, R23 ;  /* 0x0000001716047220 */ /* 0x000fe20000400000 */
[----:B------:R-:W-:Y:S01]  /*0fa0*/  FMUL R9, R16, R9 ;  /* 0x0000000910097220 */ /* 0x000fe20000400000 */
[----:B------:R-:W-:Y:S01]  /*0fb0*/  FMUL R8, R8, R13 ;  /* 0x0000000d08087220 */ /* 0x000fe20000400000 */
[----:B------:R-:W-:Y:S01]  /*0fc0*/  FMUL R11, R18, R11 ;  /* 0x0000000b120b7220 */ /* 0x000fe20000400000 */
[----:B------:R-:W-:Y:S01]  /*0fd0*/  FMUL R10, R10, R15 ;  /* 0x0000000f0a0a7220 */ /* 0x000fe20000400000 */
[----:B------:R-:W-:-:S02]  /*0fe0*/  MOV R22, 0x2 ;  /* 0x0000000200167802 */ /* 0x000fc40000000f00 */
[----:B------:R-:W-:Y:S02]  /*0ff0*/  IADD3 R23, R29, R2, RZ ;  /* 0x000000021d177210 */ /* 0x000fe40007ffe0ff */
[----:B------:R-:W-:Y:S01]  /*1000*/  F2FP.BF16.PACK_AB R14, R5, R4 ;  /* 0x00000004050e723e */ /* 0x000fe200000010ff */
[----:B------:R-:W-:Y:S01]  /*1010*/  IMAD.WIDE R16, R37, R22, c[0x0][0x188] ;  /* 0x0000620025107625 */ /* 0x000fe200078e0216 */
[----:B------:R-:W-:Y:S01]  /*1020*/  F2FP.BF16.PACK_AB R15, R7, R6 ;  /* 0x00000006070f723e */ /* 0x000fe200000010ff */
[----:B------:R-:W-:Y:S01]  /*1030*/  CS2R R4, SRZ ;  /* 0x0000000000047805 */ /* 0x000fe2000001ff00 */
[----:B------:R-:W-:Y:S01]  /*1040*/  F2FP.BF16.PACK_AB R12, R8, R9 ;  /* 0x00000009080c723e */ /* 0x000fe200000010ff */
[----:B------:R-:W-:Y:S01]  /*1050*/  CS2R R6, SRZ ;  /* 0x0000000000067805 */ /* 0x000fe2000001ff00 */
[----:B------:R-:W-:Y:S01]  /*1060*/  F2FP.BF16.PACK_AB R13, R10, R11 ;  /* 0x0000000b0a0d723e */ /* 0x000fe200000010ff */
[----:B------:R-:W-:Y:S01]  /*1070*/  IMAD.WIDE R24, R23, R0, c[0x0][0x180] ;  /* 0x0000600017187625 */ /* 0x000fe200078e0200 */
[----:B------:R-:W-:Y:S01]  /*1080*/  CS2R R8, SRZ ;  /* 0x0000000000087805 */ /* 0x000fe2000001ff00 */
[----:B------:R-:W-:-:S02]  /*1090*/  CS2R R10, SRZ ;  /* 0x00000000000a7805 */ /* 0x000fc4000001ff00 */
[----:B------:R0:W-:Y:S04]  /*10a0*/  STG.E.128 [R16.64], R12 ;  /* 0x0000000c10007986 */ /* 0x0001e8000c101d04 */
[----:B------:R-:W2:Y:S04]  /*10b0*/  @!P1 LDG.E.EF.128 R4, [R24.64] ;  /* 0x0000000418049981 */ /* 0x000ea8000c0e1d00 */
[----:B------:R-:W3:Y:S01]  /*10c0*/  @!P1 LDG.E.EL.128 R8, [R20.64+0x2000] ;  /* 0x0020000414089981 */ /* 0x000ee2000c2e1d00 */
[----:B------:R-:W-:Y:S01]  /*10d0*/  CS2R R18, SRZ ;  /* 0x0000000000127805 */ /* 0x000fe2000001ff00 */
[----:B0-----:R-:W-:Y:S01]  /*10e0*/  CS2R R12, SRZ ;  /* 0x00000000000c7805 */ /* 0x001fe2000001ff00 */
[----:B------:R-:W-:Y:S01]  /*10f0*/  CS2R R14, SRZ ;  /* 0x00000000000e7805 */ /* 0x000fe2000001ff00 */
[----:B------:R-:W-:-:S05]  /*1100*/  CS2R R16, SRZ ;  /* 0x0000000000107805 */ /* 0x000fca000001ff00 */
[----:B------:R-:W4:Y:S04]  /*1110*/  @!P1 LDG.E.EF.128 R12, [R26.64] ;  /* 0x000000041a0c9981 */ /* 0x000f28000c0e1d00 */
[----:B------:R-:W5:Y:S01]  /*1120*/  @!P1 LDG.E.EL.128 R16, [R20.64+0x2010] ;  /* 0x0020100414109981 */ /* 0x000f62000c2e1d00 */
[----:B------:R-:W-:Y:S01]  /*1130*/  IMAD.WIDE R22, R23, R22, c[0x0][0x188] ;  /* 0x0000620017167625 */ /* 0x000fe200078e0216 */
[----:B--2---:R-:W-:Y:S02]  /*1140*/  SEL R0, R4, RZ, !P1 ;  /* 0x000000ff04007207 */ /* 0x004fe40004800000 */
[----:B------:R-:W-:Y:S02]  /*1150*/  SEL R2, R5, RZ, !P1 ;  /* 0x000000ff05027207 */ /* 0x000fe40004800000 */
[----:B------:R-:W-:-:S02]  /*1160*/  SEL R4, R6, RZ, !P1 ;  /* 0x000000ff06047207 */ /* 0x000fc40004800000 */
[----:B------:R-:W-:Y:S01]  /*1170*/  SEL R6, R7, RZ, !P1 ;  /* 0x000000ff07067207 */ /* 0x000fe20004800000 */
[----:B------:R-:W-:Y:S01]  /*1180*/  FMUL R0, R0, 48 ;  /* 0x4240000000007820 */ /* 0x000fe20000400000 */
[----:B---3--:R-:W-:Y:S01]  /*1190*/  SEL R5, R8, RZ, !P1 ;  /* 0x000000ff08057207 */ /* 0x008fe20004800000 */
[----:B------:R-:W-:Y:S01]  /*11a0*/  FMUL R2, R2, 48 ;  /* 0x4240000002027820 */ /* 0x000fe20000400000 */
[----:B------:R-:W-:Y:S01]  /*11b0*/  SEL R7, R9, RZ, !P1 ;  /* 0x000000ff09077207 */ /* 0x000fe20004800000 */
[----:B------:R-:W-:Y:S01]  /*11c0*/  FMUL R4, R4, 48 ;  /* 0x4240000004047820 */ /* 0x000fe20000400000 */
[----:B------:R-:W-:Y:S01]  /*11d0*/  SEL R9, R10, RZ, !P1 ;  /* 0x000000ff0a097207 */ /* 0x000fe20004800000 */
[----:B------:R-:W-:Y:S01]  /*11e0*/  FMUL R6, R6, 48 ;  /* 0x4240000006067820 */ /* 0x000fe20000400000 */
[----:B------:R-:W-:Y:S01]  /*11f0*/  SEL R11, R11, RZ, !P1 ;  /* 0x000000ff0b0b7207 */ /* 0x000fe20004800000 */
[----:B------:R-:W-:Y:S01]  /*1200*/  FADD R5, R5, 1 ;  /* 0x3f80000005057421 */ /* 0x000fe20000000000 */
[----:B------:R-:W-:Y:S01]  /*1210*/  FMUL R0, R3, R0 ;  /* 0x0000000003007220 */ /* 0x000fe20000400000 */
[----:B------:R-:W-:Y:S01]  /*1220*/  FADD R7, R7, 1 ;  /* 0x3f80000007077421 */ /* 0x000fe20000000000 */
[----:B------:R-:W-:Y:S01]  /*1230*/  FMUL R2, R3, R2 ;  /* 0x0000000203027220 */ /* 0x000fe20000400000 */
[----:B------:R-:W-:Y:S01]  /*1240*/  FADD R9, R9, 1 ;  /* 0x3f80000009097421 */ /* 0x000fe20000000000 */
[----:B------:R-:W-:Y:S01]  /*1250*/  FADD R11, R11, 1 ;  /* 0x3f8000000b0b7421 */ /* 0x000fe20000000000 */
[C---:B------:R-:W-:Y:S01]  /*1260*/  FMUL R4, R3.reuse, R4 ;  /* 0x0000000403047220 */ /* 0x040fe20000400000 */
[----:B------:R-:W-:Y:S01]  /*1270*/  FMUL R6, R3, R6 ;  /* 0x0000000603067220 */ /* 0x000fe20000400000 */
[----:B------:R-:W-:Y:S01]  /*1280*/  FMUL R0, R0, R5 ;  /* 0x0000000500007220 */ /* 0x000fe20000400000 */
[----:B------:R-:W-:Y:S01]  /*1290*/  FMUL R5, R2, R7 ;  /* 0x0000000702057220 */ /* 0x000fe20000400000 */
[----:B------:R-:W-:Y:S01]  /*12a0*/  FMUL R2, R4, R9 ;  /* 0x0000000904027220 */ /* 0x000fe20000400000 */
[----:B------:R-:W-:Y:S01]  /*12b0*/  FMUL R7, R6, R11 ;  /* 0x0000000b06077220 */ /* 0x000fe20000400000 */
[----:B----4-:R-:W-:-:S02]  /*12c0*/  SEL R4, R12, RZ, !P1 ;  /* 0x000000ff0c047207 */ /* 0x010fc40004800000 */
[----:B------:R-:W-:Y:S02]  /*12d0*/  SEL R6, R13, RZ, !P1 ;  /* 0x000000ff0d067207 */ /* 0x000fe40004800000 */
[----:B------:R-:W-:Y:S02]  /*12e0*/  SEL R8, R14, RZ, !P1 ;  /* 0x000000ff0e087207 */ /* 0x000fe40004800000 */
[----:B------:R-:W-:Y:S01]  /*12f0*/  SEL R10, R15, RZ, !P1 ;  /* 0x000000ff0f0a7207 */ /* 0x000fe20004800000 */
[----:B------:R-:W-:Y:S01]  /*1300*/  FMUL R4, R4, 48 ;  /* 0x4240000004047820 */ /* 0x000fe20000400000 */
[----:B-----5:R-:W-:Y:S01]  /*1310*/  SEL R16, R16, RZ, !P1 ;  /* 0x000000ff10107207 */ /* 0x020fe20004800000 */
[----:B------:R-:W-:Y:S01]  /*1320*/  FMUL R6, R6, 48 ;  /* 0x4240000006067820 */ /* 0x000fe20000400000 */
[----:B------:R-:W-:Y:S01]  /*1330*/  SEL R17, R17, RZ, !P1 ;  /* 0x000000ff11117207 */ /* 0x000fe20004800000 */
[----:B------:R-:W-:Y:S01]  /*1340*/  FMUL R8, R8, 48 ;  /* 0x4240000008087820 */ /* 0x000fe20000400000 */
[----:B------:R-:W-:Y:S01]  /*1350*/  SEL R18, R18, RZ, !P1 ;  /* 0x000000ff12127207 */ /* 0x000fe20004800000 */
[----:B------:R-:W-:Y:S01]  /*1360*/  FMUL R10, R10, 48 ;  /* 0x424000000a0a7820 */ /* 0x000fe20000400000 */
[----:B------:R-:W-:Y:S01]  /*1370*/  SEL R19, R19, RZ, !P1 ;  /* 0x000000ff13137207 */ /* 0x000fe20004800000 */
[C---:B------:R-:W-:Y:S01]  /*1380*/  FMUL R4, R3.reuse, R4 ;  /* 0x0000000403047220 */ /* 0x040fe20000400000 */
[C---:B------:R-:W-:Y:S01]  /*1390*/  FMUL R6, R3.reuse, R6 ;  /* 0x0000000603067220 */ /* 0x040fe20000400000 */
[C---:B------:R-:W-:Y:S01]  /*13a0*/  FMUL R8, R3.reuse, R8 ;  /* 0x0000000803087220 */ /* 0x040fe20000400000 */
[----:B------:R-:W-:Y:S01]  /*13b0*/  FMUL R10, R3, R10 ;  /* 0x0000000a030a7220 */ /* 0x000fe20000400000 */
[----:B------:R-:W-:Y:S01]  /*13c0*/  FADD R3, R16, 1 ;  /* 0x3f80000010037421 */ /* 0x000fe20000000000 */
[----:B------:R-:W-:Y:S01]  /*13d0*/  FADD R17, R17, 1 ;  /* 0x3f80000011117421 */ /* 0x000fe20000000000 */
[----:B------:R-:W-:Y:S01]  /*13e0*/  FADD R9, R18, 1 ;  /* 0x3f80000012097421 */ /* 0x000fe20000000000 */
[----:B------:R-:W-:Y:S01]  /*13f0*/  FADD R19, R19, 1 ;  /* 0x3f80000013137421 */ /* 0x000fe20000000000 */
[----:B------:R-:W-:Y:S01]  /*1400*/  FMUL R3, R4, R3 ;  /* 0x0000000304037220 */ /* 0x000fe20000400000 */
[----:B------:R-:W-:Y:S01]  /*1410*/  FMUL R6, R6, R17 ;  /* 0x0000001106067220 */ /* 0x000fe20000400000 */
[----:B------:R-:W-:Y:S01]  /*1420*/  FMUL R8, R8, R9 ;  /* 0x0000000908087220 */ /* 0x000fe20000400000 */
[----:B------:R-:W-:Y:S01]  /*1430*/  FMUL R19, R10, R19 ;  /* 0x000000130a137220 */ /* 0x000fe20000400000 */
[----:B------:R-:W-:-:S02]  /*1440*/  F2FP.BF16.PACK_AB R4, R5, R0 ;  /* 0x000000000504723e */ /* 0x000fc400000010ff */
[----:B------:R-:W-:Y:S02]  /*1450*/  F2FP.BF16.PACK_AB R5, R7, R2 ;  /* 0x000000020705723e */ /* 0x000fe400000010ff */
[----:B------:R-:W-:Y:S02]  /*1460*/  F2FP.BF16.PACK_AB R6, R6, R3 ;  /* 0x000000030606723e */ /* 0x000fe400000010ff */
[----:B------:R-:W-:Y:S01]  /*1470*/  F2FP.BF16.PACK_AB R7, R19, R8 ;  /* 0x000000081307723e */ /* 0x000fe200000010ff */
[----:B------:R-:W-:Y:S06]  /*1480*/  @P1 EXIT ;  /* 0x000000000000194d */ /* 0x000fec0003800000 */
[----:B------:R-:W-:Y:S02]  /*1490*/  ULDC.64 UR4, c[0x0][0x118] ;  /* 0x0000460000047ab9 */ /* 0x000fe40000000a00 */
[----:B------:R-:W-:Y:S01]  /*14a0*/  STG.E.128 [R22.64], R4 ;  /* 0x0000000416007986 */ /* 0x000fe2000c101d04 */
[----:B------:R-:W-:Y:S05]  /*14b0*/  EXIT ;  /* 0x000000000000794d */ /* 0x000fea0003800000 */
.L_x_2:
[----:B------:R-:W-:-:S00]  /*14c0*/  BRA `(.L_x_2) ;  /* 0xfffffff000007947 */ /* 0x000fc0000383ffff */
[----:B------:R-:W-:-:S00]  /*14d0*/  NOP ;  /* 0x0000000000007918 */ /* 0x000fc00000000000 */
        /* <DEDUP_REMOVED lines=10> */
.L_x_3:


//--------------------- .nv.global.init           --------------------------
	.section	.nv.global.init,"aw",@progbits
.nv.global.init:
	.type		_$_str,@object
	.size		_$_str,(assertFunc_0 - _$_str)
_$_str:
        /*0000*/ 	.byte	0x5f, 0x5f, 0x43, 0x55, 0x44, 0x41, 0x5f, 0x46, 0x54, 0x5a, 0x00
	.type		assertFunc_0,@object
	.size		assertFunc_0,(assertFile_0 - assertFunc_0)
assertFunc_0:
        /*000b*/ 	.byte	0x5f, 0x63, 0x61, 0x6c, 0x6c, 0x5f, 0x77, 0x69, 0x74, 0x68, 0x5f, 0x66, 0x72, 0x61, 0x6d, 0x65
        /*001b*/ 	.byte	0x73, 0x5f, 0x72, 0x65, 0x6d, 0x6f, 0x76, 0x65, 0x64
	.type		assertFile_0,@object
	.size		assertFile_0,(assertMessage_0 - assertFile_0)
assertFile_0:
        /*0024*/ 	.byte	0x3c, 0x66, 0x72, 0x6f, 0x7a, 0x65, 0x6e, 0x20, 0x69, 0x6d, 0x70, 0x6f, 0x72, 0x74, 0x6c, 0x69
        /*0034*/ 	.byte	0x62, 0x2e, 0x5f, 0x62, 0x6f, 0x6f, 0x74, 0x73, 0x74, 0x72, 0x61, 0x70, 0x5f, 0x65, 0x78, 0x74
        /*0044*/ 	.byte	0x65, 0x72, 0x6e, 0x61, 0x6c, 0x3e
	.type		assertMessage_0,@object
	.size		assertMessage_0,(.L_2 - assertMessage_0)
assertMessage_0:
        /*004a*/ 	.byte	0x69, 0x6e, 0x64, 0x65, 0x78, 0x20, 0x6f, 0x75, 0x74, 0x20, 0x6f, 0x66, 0x20, 0x62, 0x6f, 0x75
        /*005a*/ 	.byte	0x6e, 0x64, 0x73, 0x3a, 0x20, 0x30, 0x20, 0x3c, 0x3d, 0x20, 0x74, 0x6d, 0x70, 0x33, 0x20, 0x3c
        /*006a*/ 	.byte	0x20, 0x32, 0x38, 0x38, 0x32, 0x35, 0x36
.L_2:


//--------------------- .nv.shared.triton__0d1d2d3d4d5d6de7de --------------------------
	.section	.nv.shared.triton__0d1d2d3d4d5d6de7de,"aw",@nobits
	.align	16


//--------------------- SYMBOLS --------------------------

	.type		__assertfail,@function
